//
// Generated by NVIDIA NVVM Compiler
//
// Compiler Build ID: CL-36424714
// Cuda compilation tools, release 13.0, V13.0.88
// Based on NVVM 20.0.0
//

.version 9.0
.target sm_100
.address_size 64

	// .globl	_Z16partialSumKernelPKiPii
.extern .shared .align 16 .b8 sdata[];

.visible .entry _Z16partialSumKernelPKiPii(
	.param .u64 .ptr .align 1 _Z16partialSumKernelPKiPii_param_0,
	.param .u64 .ptr .align 1 _Z16partialSumKernelPKiPii_param_1,
	.param .u32 _Z16partialSumKernelPKiPii_param_2
)
{
	.reg .pred 	%p<6>;
	.reg .b32 	%r<22>;
	.reg .b64 	%rd<9>;

	ld.param.u64 	%rd1, [_Z16partialSumKernelPKiPii_param_0];
	ld.param.u64 	%rd2, [_Z16partialSumKernelPKiPii_param_1];
	ld.param.u32 	%r11, [_Z16partialSumKernelPKiPii_param_2];
	mov.u32 	%r1, %tid.x;
	mov.u32 	%r2, %ctaid.x;
	mov.u32 	%r21, %ntid.x;
	mad.lo.s32 	%r4, %r2, %r21, %r1;
	setp.ge.u32 	%p1, %r4, %r11;
	mov.b32 	%r20, 0;
	@%p1 bra 	$L__BB0_2;
	cvta.to.global.u64 	%rd3, %rd1;
	mul.wide.u32 	%rd4, %r4, 4;
	add.s64 	%rd5, %rd3, %rd4;
	ld.global.u32 	%r20, [%rd5];
$L__BB0_2:
	shl.b32 	%r12, %r1, 2;
	mov.u32 	%r13, sdata;
	add.s32 	%r7, %r13, %r12;
	st.shared.u32 	[%r7], %r20;
	bar.sync 	0;
	setp.lt.u32 	%p2, %r21, 2;
	@%p2 bra 	$L__BB0_6;
$L__BB0_3:
	shr.u32 	%r9, %r21, 1;
	setp.ge.u32 	%p3, %r1, %r9;
	@%p3 bra 	$L__BB0_5;
	shl.b32 	%r14, %r9, 2;
	add.s32 	%r15, %r7, %r14;
	ld.shared.u32 	%r16, [%r15];
	ld.shared.u32 	%r17, [%r7];
	add.s32 	%r18, %r17, %r16;
	st.shared.u32 	[%r7], %r18;
$L__BB0_5:
	bar.sync 	0;
	setp.gt.u32 	%p4, %r21, 3;
	mov.u32 	%r21, %r9;
	@%p4 bra 	$L__BB0_3;
$L__BB0_6:
	setp.ne.s32 	%p5, %r1, 0;
	@%p5 bra 	$L__BB0_8;
	ld.shared.u32 	%r19, [sdata];
	cvta.to.global.u64 	%rd6, %rd2;
	mul.wide.u32 	%rd7, %r2, 4;
	add.s64 	%rd8, %rd6, %rd7;
	st.global.u32 	[%rd8], %r19;
$L__BB0_8:
	ret;

}
	// .globl	_Z14finalSumKernelPKiPii
.visible .entry _Z14finalSumKernelPKiPii(
	.param .u64 .ptr .align 1 _Z14finalSumKernelPKiPii_param_0,
	.param .u64 .ptr .align 1 _Z14finalSumKernelPKiPii_param_1,
	.param .u32 _Z14finalSumKernelPKiPii_param_2
)
{
	.reg .pred 	%p<6>;
	.reg .b32 	%r<20>;
	.reg .b64 	%rd<7>;

	ld.param.u64 	%rd1, [_Z14finalSumKernelPKiPii_param_0];
	ld.param.u64 	%rd2, [_Z14finalSumKernelPKiPii_param_1];
	ld.param.u32 	%r9, [_Z14finalSumKernelPKiPii_param_2];
	mov.u32 	%r1, %tid.x;
	setp.ge.u32 	%p1, %r1, %r9;
	mov.b32 	%r18, 0;
	@%p1 bra 	$L__BB1_2;
	cvta.to.global.u64 	%rd3, %rd1;
	mul.wide.u32 	%rd4, %r1, 4;
	add.s64 	%rd5, %rd3, %rd4;
	ld.global.u32 	%r18, [%rd5];
$L__BB1_2:
	shl.b32 	%r10, %r1, 2;
	mov.u32 	%r11, sdata;
	add.s32 	%r4, %r11, %r10;
	st.shared.u32 	[%r4], %r18;
	bar.sync 	0;
	mov.u32 	%r19, %ntid.x;
	setp.lt.u32 	%p2, %r19, 2;
	@%p2 bra 	$L__BB1_6;
$L__BB1_3:
	shr.u32 	%r7, %r19, 1;
	setp.ge.u32 	%p3, %r1, %r7;
	@%p3 bra 	$L__BB1_5;
	shl.b32 	%r12, %r7, 2;
	add.s32 	%r13, %r4, %r12;
	ld.shared.u32 	%r14, [%r13];
	ld.shared.u32 	%r15, [%r4];
	add.s32 	%r16, %r15, %r14;
	st.shared.u32 	[%r4], %r16;
$L__BB1_5:
	bar.sync 	0;
	setp.gt.u32 	%p4, %r19, 3;
	mov.u32 	%r19, %r7;
	@%p4 bra 	$L__BB1_3;
$L__BB1_6:
	setp.ne.s32 	%p5, %r1, 0;
	@%p5 bra 	$L__BB1_8;
	ld.shared.u32 	%r17, [sdata];
	cvta.to.global.u64 	%rd6, %rd2;
	st.global.u32 	[%rd6], %r17;
$L__BB1_8:
	ret;

}


// ===== COMPILED SASS (sm_100) =====

	.target	sm_100

	.elftype	@"ET_EXEC"


//--------------------- .note.nv.tkinfo           --------------------------
	.section	.note.nv.tkinfo,"",@"SHT_NOTE"
	.sectionflags	@"SHF_NOTE_NV_TKINFO"
	.tkinfo
        /*0018*/ 	.word	0x00000002
        /*0030*/ 	.string	""
        /*0030*/ 	.string	"ptxas"
        /*0030*/ 	.string	"Cuda compilation tools, release 13.0, V13.0.88"
        /*0030*/ 	.string	"Build cuda_13.0.r13.0/compiler.36424714_0"
        /*0030*/ 	.string	"-arch sm_100 -m 64 "



//--------------------- .note.nv.cuinfo           --------------------------
	.section	.note.nv.cuinfo,"",@"SHT_NOTE"
	.sectionflags	@"SHF_NOTE_NV_CUINFO"
        /*0018*/ 	.short	0x0002
        /*001a*/ 	.short	0x0064
        /*001c*/ 	.short	0x0082
	.zero		2


//--------------------- .nv.info                  --------------------------
	.section	.nv.info,"",@"SHT_CUDA_INFO"
	.align	4


	//----- nvinfo : EIATTR_REGCOUNT
	.align		4
        /*0000*/ 	.byte	0x04, 0x2f
        /*0002*/ 	.short	(.L_1 - .L_0)
	.align		4
.L_0:
        /*0004*/ 	.word	index@(_Z16partialSumKernelPKiPii)
        /*0008*/ 	.word	0x0000000b


	//----- nvinfo : EIATTR_FRAME_SIZE
	.align		4
.L_1:
        /*000c*/ 	.byte	0x04, 0x11
        /*000e*/ 	.short	(.L_3 - .L_2)
	.align		4
.L_2:
        /*0010*/ 	.word	index@(_Z16partialSumKernelPKiPii)
        /*0014*/ 	.word	0x00000000


	//----- nvinfo : EIATTR_REGCOUNT
	.align		4
.L_3:
        /*0018*/ 	.byte	0x04, 0x2f
        /*001a*/ 	.short	(.L_5 - .L_4)
	.align		4
.L_4:
        /*001c*/ 	.word	index@(_Z14finalSumKernelPKiPii)
        /*0020*/ 	.word	0x0000000a


	//----- nvinfo : EIATTR_FRAME_SIZE
	.align		4
.L_5:
        /*0024*/ 	.byte	0x04, 0x11
        /*0026*/ 	.short	(.L_7 - .L_6)
	.align		4
.L_6:
        /*0028*/ 	.word	index@(_Z14finalSumKernelPKiPii)
        /*002c*/ 	.word	0x00000000


	//----- nvinfo : EIATTR_MIN_STACK_SIZE
	.align		4
.L_7:
        /*0030*/ 	.byte	0x04, 0x12
        /*0032*/ 	.short	(.L_9 - .L_8)
	.align		4
.L_8:
        /*0034*/ 	.word	index@(_Z14finalSumKernelPKiPii)
        /*0038*/ 	.word	0x00000000


	//----- nvinfo : EIATTR_MIN_STACK_SIZE
	.align		4
.L_9:
        /*003c*/ 	.byte	0x04, 0x12
        /*003e*/ 	.short	(.L_11 - .L_10)
	.align		4
.L_10:
        /*0040*/ 	.word	index@(_Z16partialSumKernelPKiPii)
        /*0044*/ 	.word	0x00000000
.L_11:


//--------------------- .nv.compat                --------------------------
	.section	.nv.compat,"",@"SHT_CUDA_COMPAT_INFO"
	.align	4
        /*0000*/ 	.byte	0x02, 0x09, 0x00, 0x00, 0x02, 0x02, 0x01, 0x00, 0x02, 0x05, 0x05, 0x00, 0x03, 0x07, 0x01, 0x01
        /*0010*/ 	.byte	0x02, 0x03, 0x00, 0x00, 0x02, 0x06, 0x01, 0x00, 0x04, 0x0b, 0x08, 0x00, 0x09, 0x00, 0x00, 0x00
        /*0020*/ 	.byte	0x00, 0x00, 0x00, 0x00


//--------------------- .nv.info._Z14finalSumKernelPKiPii --------------------------
	.section	.nv.info._Z14finalSumKernelPKiPii,"",@"SHT_CUDA_INFO"
	.sectionflags	@""
	.align	4


	//----- nvinfo : EIATTR_CUDA_API_VERSION
	.align		4
        /*0000*/ 	.byte	0x04, 0x37
        /*0002*/ 	.short	(.L_13 - .L_12)
.L_12:
        /*0004*/ 	.word	0x00000082


	//----- nvinfo : EIATTR_KPARAM_INFO
	.align		4
.L_13:
        /*0008*/ 	.byte	0x04, 0x17
        /*000a*/ 	.short	(.L_15 - .L_14)
.L_14:
        /*000c*/ 	.word	0x00000000
        /*0010*/ 	.short	0x0002
        /*0012*/ 	.short	0x0010
        /*0014*/ 	.byte	0x00, 0xf0, 0x11, 0x00


	//----- nvinfo : EIATTR_KPARAM_INFO
	.align		4
.L_15:
        /*0018*/ 	.byte	0x04, 0x17
        /*001a*/ 	.short	(.L_17 - .L_16)
.L_16:
        /*001c*/ 	.word	0x00000000
        /*0020*/ 	.short	0x0001
        /*0022*/ 	.short	0x0008
        /*0024*/ 	.byte	0x00, 0xf5, 0x21, 0x00


	//----- nvinfo : EIATTR_KPARAM_INFO
	.align		4
.L_17:
        /*0028*/ 	.byte	0x04, 0x17
        /*002a*/ 	.short	(.L_19 - .L_18)
.L_18:
        /*002c*/ 	.word	0x00000000
        /*0030*/ 	.short	0x0000
        /*0032*/ 	.short	0x0000
        /*0034*/ 	.byte	0x00, 0xf5, 0x21, 0x00


	//----- nvinfo : EIATTR_SPARSE_MMA_MASK
	.align		4
.L_19:
        /*0038*/ 	.byte	0x03, 0x50
        /*003a*/ 	.short	0x0000


	//----- nvinfo : EIATTR_MAXREG_COUNT
	.align		4
        /*003c*/ 	.byte	0x03, 0x1b
        /*003e*/ 	.short	0x00ff


	//----- nvinfo : EIATTR_NUM_BARRIERS
	.align		4
        /*0040*/ 	.byte	0x02, 0x4c
        /*0042*/ 	.byte	0x01
	.zero		1


	//----- nvinfo : EIATTR_MERCURY_ISA_VERSION
	.align		4
        /*0044*/ 	.byte	0x03, 0x5f
        /*0046*/ 	.short	0x0101


	//----- nvinfo : EIATTR_VRC_CTA_INIT_COUNT
	.align		4
        /*0048*/ 	.byte	0x02, 0x4a
	.zero		1
	.zero		1


	//----- nvinfo : EIATTR_EXIT_INSTR_OFFSETS
	.align		4
        /*004c*/ 	.byte	0x04, 0x1c
        /*004e*/ 	.short	(.L_21 - .L_20)


	//   ....[0]....
.L_20:
        /*0050*/ 	.word	0x000001f0


	//   ....[1]....
        /*0054*/ 	.word	0x00000260


	//----- nvinfo : EIATTR_CBANK_PARAM_SIZE
	.align		4
.L_21:
        /*0058*/ 	.byte	0x03, 0x19
        /*005a*/ 	.short	0x0014


	//----- nvinfo : EIATTR_PARAM_CBANK
	.align		4
        /*005c*/ 	.byte	0x04, 0x0a
        /*005e*/ 	.short	(.L_23 - .L_22)
	.align		4
.L_22:
        /*0060*/ 	.word	index@(.nv.constant0._Z14finalSumKernelPKiPii)
        /*0064*/ 	.short	0x0380
        /*0066*/ 	.short	0x0014


	//----- nvinfo : EIATTR_SW_WAR
	.align		4
.L_23:
        /*0068*/ 	.byte	0x04, 0x36
        /*006a*/ 	.short	(.L_25 - .L_24)
.L_24:
        /*006c*/ 	.word	0x00000008
.L_25:


//--------------------- .nv.info._Z16partialSumKernelPKiPii --------------------------
	.section	.nv.info._Z16partialSumKernelPKiPii,"",@"SHT_CUDA_INFO"
	.sectionflags	@""
	.align	4


	//----- nvinfo : EIATTR_CUDA_API_VERSION
	.align		4
        /*0000*/ 	.byte	0x04, 0x37
        /*0002*/ 	.short	(.L_27 - .L_26)
.L_26:
        /*0004*/ 	.word	0x00000082


	//----- nvinfo : EIATTR_KPARAM_INFO
	.align		4
.L_27:
        /*0008*/ 	.byte	0x04, 0x17
        /*000a*/ 	.short	(.L_29 - .L_28)
.L_28:
        /*000c*/ 	.word	0x00000000
        /*0010*/ 	.short	0x0002
        /*0012*/ 	.short	0x0010
        /*0014*/ 	.byte	0x00, 0xf0, 0x11, 0x00


	//----- nvinfo : EIATTR_KPARAM_INFO
	.align		4
.L_29:
        /*0018*/ 	.byte	0x04, 0x17
        /*001a*/ 	.short	(.L_31 - .L_30)
.L_30:
        /*001c*/ 	.word	0x00000000
        /*0020*/ 	.short	0x0001
        /*0022*/ 	.short	0x0008
        /*0024*/ 	.byte	0x00, 0xf5, 0x21, 0x00


	//----- nvinfo : EIATTR_KPARAM_INFO
	.align		4
.L_31:
        /*0028*/ 	.byte	0x04, 0x17
        /*002a*/ 	.short	(.L_33 - .L_32)
.L_32:
        /*002c*/ 	.word	0x00000000
        /*0030*/ 	.short	0x0000
        /*0032*/ 	.short	0x0000
        /*0034*/ 	.byte	0x00, 0xf5, 0x21, 0x00


	//----- nvinfo : EIATTR_SPARSE_MMA_MASK
	.align		4
.L_33:
        /*0038*/ 	.byte	0x03, 0x50
        /*003a*/ 	.short	0x0000


	//----- nvinfo : EIATTR_MAXREG_COUNT
	.align		4
        /*003c*/ 	.byte	0x03, 0x1b
        /*003e*/ 	.short	0x00ff


	//----- nvinfo : EIATTR_NUM_BARRIERS
	.align		4
        /*0040*/ 	.byte	0x02, 0x4c
        /*0042*/ 	.byte	0x01
	.zero		1


	//----- nvinfo : EIATTR_MERCURY_ISA_VERSION
	.align		4
        /*0044*/ 	.byte	0x03, 0x5f
        /*0046*/ 	.short	0x0101


	//----- nvinfo : EIATTR_VRC_CTA_INIT_COUNT
	.align		4
        /*0048*/ 	.byte	0x02, 0x4a
	.zero		1
	.zero		1


	//----- nvinfo : EIATTR_EXIT_INSTR_OFFSETS
	.align		4
        /*004c*/ 	.byte	0x04, 0x1c
        /*004e*/ 	.short	(.L_35 - .L_34)


	//   ....[0]....
.L_34:
        /*0050*/ 	.word	0x00000210


	//   ....[1]....
        /*0054*/ 	.word	0x00000290


	//----- nvinfo : EIATTR_CBANK_PARAM_SIZE
	.align		4
.L_35:
        /*0058*/ 	.byte	0x03, 0x19
        /*005a*/ 	.short	0x0014


	//----- nvinfo : EIATTR_PARAM_CBANK
	.align		4
        /*005c*/ 	.byte	0x04, 0x0a
        /*005e*/ 	.short	(.L_37 - .L_36)
	.align		4
.L_36:
        /*0060*/ 	.word	index@(.nv.constant0._Z16partialSumKernelPKiPii)
        /*0064*/ 	.short	0x0380
        /*0066*/ 	.short	0x0014


	//----- nvinfo : EIATTR_SW_WAR
	.align		4
.L_37:
        /*0068*/ 	.byte	0x04, 0x36
        /*006a*/ 	.short	(.L_39 - .L_38)
.L_38:
        /*006c*/ 	.word	0x00000008
.L_39:


//--------------------- .nv.callgraph             --------------------------
	.section	.nv.callgraph,"",@"SHT_CUDA_CALLGRAPH"
	.align	4
	.sectionentsize	8
	.align		4
        /*0000*/ 	.word	0x00000000
	.align		4
        /*0004*/ 	.word	0xffffffff
	.align		4
        /*0008*/ 	.word	0x00000000
	.align		4
        /*000c*/ 	.word	0xfffffffe
	.align		4
        /*0010*/ 	.word	0x00000000
	.align		4
        /*0014*/ 	.word	0xfffffffd
	.align		4
        /*0018*/ 	.word	0x00000000
	.align		4
        /*001c*/ 	.word	0xfffffffc


//--------------------- .text._Z14finalSumKernelPKiPii --------------------------
	.section	.text._Z14finalSumKernelPKiPii,"ax",@progbits
	.align	128
        .global         _Z14finalSumKernelPKiPii
        .type           _Z14finalSumKernelPKiPii,@function
        .size           _Z14finalSumKernelPKiPii,(.L_x_6 - _Z14finalSumKernelPKiPii)
        .other          _Z14finalSumKernelPKiPii,@"STO_CUDA_ENTRY STV_DEFAULT"
_Z14finalSumKernelPKiPii:
.text._Z14finalSumKernelPKiPii:
[----:B------:R-:W-:Y:S01]  /*0000*/  LDC R1, c[0x0][0x37c] ;  /* 0x0000df00ff017b82 */ /* 0x000fe20000000800 */
[----:B------:R-:W0:Y:S01]  /*0010*/  S2R R7, SR_TID.X ;  /* 0x0000000000077919 */ /* 0x000e220000002100 */
[----:B------:R-:W0:Y:S01]  /*0020*/  LDCU UR4, c[0x0][0x390] ;  /* 0x00007200ff0477ac */ /* 0x000e220008000800 */
[----:B------:R-:W-:Y:S01]  /*0030*/  IMAD.MOV.U32 R0, RZ, RZ, RZ ;  /* 0x000000ffff007224 */ /* 0x000fe200078e00ff */
[----:B------:R-:W1:Y:S01]  /*0040*/  LDCU.64 UR6, c[0x0][0x358] ;  /* 0x00006b00ff0677ac */ /* 0x000e620008000a00 */
[----:B0-----:R-:W-:-:S13]  /*0050*/  ISETP.GE.U32.AND P0, PT, R7, UR4, PT ;  /* 0x0000000407007c0c */ /* 0x001fda000bf06070 */
[----:B------:R-:W0:Y:S02]  /*0060*/  @!P0 LDC.64 R2, c[0x0][0x380] ;  /* 0x0000e000ff028b82 */ /* 0x000e240000000a00 */
[----:B0-----:R-:W-:-:S05]  /*0070*/  @!P0 IMAD.WIDE.U32 R2, R7, 0x4, R2 ;  /* 0x0000000407028825 */ /* 0x001fca00078e0002 */
[----:B-1----:R-:W2:Y:S01]  /*0080*/  @!P0 LDG.E R0, desc[UR6][R2.64] ;  /* 0x0000000602008981 */ /* 0x002ea2000c1e1900 */
[----:B------:R-:W0:Y:S01]  /*0090*/  S2UR UR5, SR_CgaCtaId ;  /* 0x00000000000579c3 */ /* 0x000e220000008800 */
[----:B------:R-:W-:Y:S01]  /*00a0*/  UMOV UR4, 0x400 ;  /* 0x0000040000047882 */ /* 0x000fe20000000000 */
[----:B------:R-:W1:Y:S01]  /*00b0*/  LDCU UR8, c[0x0][0x360] ;  /* 0x00006c00ff0877ac */ /* 0x000e620008000800 */
[----:B------:R-:W-:Y:S01]  /*00c0*/  ISETP.NE.AND P0, PT, R7, RZ, PT ;  /* 0x000000ff0700720c */ /* 0x000fe20003f05270 */
[----:B-1----:R-:W-:Y:S02]  /*00d0*/  UISETP.GE.U32.AND UP0, UPT, UR8, 0x2, UPT ;  /* 0x000000020800788c */ /* 0x002fe4000bf06070 */
[----:B0-----:R-:W-:-:S06]  /*00e0*/  ULEA UR4, UR5, UR4, 0x18 ;  /* 0x0000000405047291 */ /* 0x001fcc000f8ec0ff */
[----:B------:R-:W-:-:S05]  /*00f0*/  LEA R5, R7, UR4, 0x2 ;  /* 0x0000000407057c11 */ /* 0x000fca000f8e10ff */
[----:B--2---:R0:W-:Y:S01]  /*0100*/  STS [R5], R0 ;  /* 0x0000000005007388 */ /* 0x0041e20000000800 */
[----:B------:R-:W-:Y:S06]  /*0110*/  BAR.SYNC.DEFER_BLOCKING 0x0 ;  /* 0x0000000000007b1d */ /* 0x000fec0000010000 */
[----:B------:R-:W-:Y:S05]  /*0120*/  BRA.U !UP0, `(.L_x_0) ;  /* 0x0000000108307547 */ /* 0x000fea000b800000 */
[----:B0-----:R-:W-:-:S07]  /*0130*/  IMAD.U32 R0, RZ, RZ, UR8 ;  /* 0x00000008ff007e24 */ /* 0x001fce000f8e00ff */
.L_x_1:
[----:B------:R-:W-:-:S04]  /*0140*/  SHF.R.U32.HI R6, RZ, 0x1, R0 ;  /* 0x00000001ff067819 */ /* 0x000fc80000011600 */
[----:B------:R-:W-:-:S13]  /*0150*/  ISETP.GE.U32.AND P1, PT, R7, R6, PT ;  /* 0x000000060700720c */ /* 0x000fda0003f26070 */
[----:B------:R-:W-:Y:S01]  /*0160*/  @!P1 IMAD R2, R6, 0x4, R5 ;  /* 0x0000000406029824 */ /* 0x000fe200078e0205 */
[----:B------:R-:W-:Y:S05]  /*0170*/  @!P1 LDS R3, [R5] ;  /* 0x0000000005039984 */ /* 0x000fea0000000800 */
[----:B------:R-:W0:Y:S02]  /*0180*/  @!P1 LDS R2, [R2] ;  /* 0x0000000002029984 */ /* 0x000e240000000800 */
[----:B0-----:R-:W-:-:S05]  /*0190*/  @!P1 IMAD.IADD R4, R2, 0x1, R3 ;  /* 0x0000000102049824 */ /* 0x001fca00078e0203 */
[----:B------:R1:W-:Y:S01]  /*01a0*/  @!P1 STS [R5], R4 ;  /* 0x0000000405009388 */ /* 0x0003e20000000800 */
[----:B------:R-:W-:Y:S01]  /*01b0*/  BAR.SYNC.DEFER_BLOCKING 0x0 ;  /* 0x0000000000007b1d */ /* 0x000fe20000010000 */
[----:B------:R-:W-:Y:S01]  /*01c0*/  ISETP.GT.U32.AND P1, PT, R0, 0x3, PT ;  /* 0x000000030000780c */ /* 0x000fe20003f24070 */
[----:B------:R-:W-:-:S12]  /*01d0*/  IMAD.MOV.U32 R0, RZ, RZ, R6 ;  /* 0x000000ffff007224 */ /* 0x000fd800078e0006 */
[----:B-1----:R-:W-:Y:S05]  /*01e0*/  @P1 BRA `(.L_x_1) ;  /* 0xfffffffc00d41947 */ /* 0x002fea000383ffff */
.L_x_0:
[----:B------:R-:W-:Y:S05]  /*01f0*/  @P0 EXIT ;  /* 0x000000000000094d */ /* 0x000fea0003800000 */
[----:B------:R-:W1:Y:S01]  /*0200*/  S2UR UR5, SR_CgaCtaId ;  /* 0x00000000000579c3 */ /* 0x000e620000008800 */
[----:B------:R-:W-:-:S07]  /*0210*/  UMOV UR4, 0x400 ;  /* 0x0000040000047882 */ /* 0x000fce0000000000 */
[----:B------:R-:W2:Y:S01]  /*0220*/  LDC.64 R2, c[0x0][0x388] ;  /* 0x0000e200ff027b82 */ /* 0x000ea20000000a00 */
[----:B-1----:R-:W-:-:S09]  /*0230*/  ULEA UR4, UR5, UR4, 0x18 ;  /* 0x0000000405047291 */ /* 0x002fd2000f8ec0ff */
[----:B0-----:R-:W2:Y:S04]  /*0240*/  LDS R5, [UR4] ;  /* 0x00000004ff057984 */ /* 0x001ea80008000800 */
[----:B--2---:R-:W-:Y:S01]  /*0250*/  STG.E desc[UR6][R2.64], R5 ;  /* 0x0000000502007986 */ /* 0x004fe2000c101906 */
[----:B------:R-:W-:Y:S05]  /*0260*/  EXIT ;  /* 0x000000000000794d */ /* 0x000fea0003800000 */
.L_x_2:
[----:B------:R-:W-:-:S00]  /*0270*/  BRA `(.L_x_2) ;  /* 0xfffffffc00fc7947 */ /* 0x000fc0000383ffff */
[----:B------:R-:W-:-:S00]  /*0280*/  NOP ;  /* 0x0000000000007918 */ /* 0x000fc00000000000 */
[----:B------:R-:W-:-:S00]  /*0290*/  NOP ;  /* 0x0000000000007918 */ /* 0x000fc00000000000 */
[----:B------:R-:W-:-:S00]  /*02a0*/  NOP ;  /* 0x0000000000007918 */ /* 0x000fc00000000000 */
[----:B------:R-:W-:-:S00]  /*02b0*/  NOP ;  /* 0x0000000000007918 */ /* 0x000fc00000000000 */
[----:B------:R-:W-:-:S00]  /*02c0*/  NOP ;  /* 0x0000000000007918 */ /* 0x000fc00000000000 */
[----:B------:R-:W-:-:S00]  /*02d0*/  NOP ;  /* 0x0000000000007918 */ /* 0x000fc00000000000 */
[----:B------:R-:W-:-:S00]  /*02e0*/  NOP ;  /* 0x0000000000007918 */ /* 0x000fc00000000000 */
[----:B------:R-:W-:-:S00]  /*02f0*/  NOP ;  /* 0x0000000000007918 */ /* 0x000fc00000000000 */
.L_x_6:


//--------------------- .text._Z16partialSumKernelPKiPii --------------------------
	.section	.text._Z16partialSumKernelPKiPii,"ax",@progbits
	.align	128
        .global         _Z16partialSumKernelPKiPii
        .type           _Z16partialSumKernelPKiPii,@function
        .size           _Z16partialSumKernelPKiPii,(.L_x_7 - _Z16partialSumKernelPKiPii)
        .other          _Z16partialSumKernelPKiPii,@"STO_CUDA_ENTRY STV_DEFAULT"
_Z16partialSumKernelPKiPii:
.text._Z16partialSumKernelPKiPii:
[----:B------:R-:W-:Y:S01]  /*0000*/  LDC R1, c[0x0][0x37c] ;  /* 0x0000df00ff017b82 */ /* 0x000fe20000000800 */
[----:B------:R-:W0:Y:S01]  /*0010*/  S2R R6, SR_TID.X ;  /* 0x0000000000067919 */ /* 0x000e220000002100 */
[----:B------:R-:W0:Y:S01]  /*0020*/  LDCU UR8, c[0x0][0x360] ;  /* 0x00006c00ff0877ac */ /* 0x000e220008000800 */
[----:B------:R-:W-:Y:S01]  /*0030*/  IMAD.MOV.U32 R4, RZ, RZ, RZ ;  /* 0x000000ffff047224 */ /* 0x000fe200078e00ff */
[----:B------:R-:W0:Y:S01]  /*0040*/  S2R R7, SR_CTAID.X ;  /* 0x0000000000077919 */ /* 0x000e220000002500 */
[----:B------:R-:W1:Y:S01]  /*0050*/  LDCU UR4, c[0x0][0x390] ;  /* 0x00007200ff0477ac */ /* 0x000e620008000800 */
[----:B------:R-:W2:Y:S01]  /*0060*/  LDCU.64 UR6, c[0x0][0x358] ;  /* 0x00006b00ff0677ac */ /* 0x000ea20008000a00 */
[----:B0-----:R-:W-:-:S05]  /*0070*/  IMAD R5, R7, UR8, R6 ;  /* 0x0000000807057c24 */ /* 0x001fca000f8e0206 */
[----:B-1----:R-:W-:-:S13]  /*0080*/  ISETP.GE.U32.AND P0, PT, R5, UR4, PT ;  /* 0x0000000405007c0c */ /* 0x002fda000bf06070 */
[----:B------:R-:W0:Y:S02]  /*0090*/  @!P0 LDC.64 R2, c[0x0][0x380] ;  /* 0x0000e000ff028b82 */ /* 0x000e240000000a00 */
[----:B0-----:R-:W-:-:S05]  /*00a0*/  @!P0 IMAD.WIDE.U32 R2, R5, 0x4, R2 ;  /* 0x0000000405028825 */ /* 0x001fca00078e0002 */
[----:B--2---:R-:W2:Y:S01]  /*00b0*/  @!P0 LDG.E R4, desc[UR6][R2.64] ;  /* 0x0000000602048981 */ /* 0x004ea2000c1e1900 */
[----:B------:R-:W0:Y:S01]  /*00c0*/  S2UR UR5, SR_CgaCtaId ;  /* 0x00000000000579c3 */ /* 0x000e220000008800 */
[----:B------:R-:W-:Y:S01]  /*00d0*/  IMAD.U32 R0, RZ, RZ, UR8 ;  /* 0x00000008ff007e24 */ /* 0x000fe2000f8e00ff */
[----:B------:R-:W-:Y:S01]  /*00e0*/  UMOV UR4, 0x400 ;  /* 0x0000040000047882 */ /* 0x000fe20000000000 */
[----:B------:R-:W-:-:S03]  /*00f0*/  ISETP.NE.AND P0, PT, R6, RZ, PT ;  /* 0x000000ff0600720c */ /* 0x000fc60003f05270 */
[----:B------:R-:W-:Y:S01]  /*0100*/  ISETP.GE.U32.AND P1, PT, R0, 0x2, PT ;  /* 0x000000020000780c */ /* 0x000fe20003f26070 */
[----:B0-----:R-:W-:-:S06]  /*0110*/  ULEA UR4, UR5, UR4, 0x18 ;  /* 0x0000000405047291 */ /* 0x001fcc000f8ec0ff */
[----:B------:R-:W-:-:S05]  /*0120*/  LEA R5, R6, UR4, 0x2 ;  /* 0x0000000406057c11 */ /* 0x000fca000f8e10ff */
[----:B--2---:R0:W-:Y:S01]  /*0130*/  STS [R5], R4 ;  /* 0x0000000405007388 */ /* 0x0041e20000000800 */
[----:B------:R-:W-:Y:S06]  /*0140*/  BAR.SYNC.DEFER_BLOCKING 0x0 ;  /* 0x0000000000007b1d */ /* 0x000fec0000010000 */
[----:B------:R-:W-:Y:S05]  /*0150*/  @!P1 BRA `(.L_x_3) ;  /* 0x00000000002c9947 */ /* 0x000fea0003800000 */
.L_x_4:
[----:B------:R-:W-:-:S04]  /*0160*/  SHF.R.U32.HI R8, RZ, 0x1, R0 ;  /* 0x00000001ff087819 */ /* 0x000fc80000011600 */
[----:B------:R-:W-:-:S13]  /*0170*/  ISETP.GE.U32.AND P1, PT, R6, R8, PT ;  /* 0x000000080600720c */ /* 0x000fda0003f26070 */
[----:B------:R-:W-:Y:S01]  /*0180*/  @!P1 LEA R2, R8, R5, 0x2 ;  /* 0x0000000508029211 */ /* 0x000fe200078e10ff */
[----:B------:R-:W-:Y:S05]  /*0190*/  @!P1 LDS R3, [R5] ;  /* 0x0000000005039984 */ /* 0x000fea0000000800 */
[----:B------:R-:W0:Y:S02]  /*01a0*/  @!P1 LDS R2, [R2] ;  /* 0x0000000002029984 */ /* 0x000e240000000800 */
[----:B0-----:R-:W-:-:S05]  /*01b0*/  @!P1 IMAD.IADD R4, R2, 0x1, R3 ;  /* 0x0000000102049824 */ /* 0x001fca00078e0203 */
[----:B------:R1:W-:Y:S01]  /*01c0*/  @!P1 STS [R5], R4 ;  /* 0x0000000405009388 */ /* 0x0003e20000000800 */
[----:B------:R-:W-:Y:S01]  /*01d0*/  BAR.SYNC.DEFER_BLOCKING 0x0 ;  /* 0x0000000000007b1d */ /* 0x000fe20000010000 */
[----:B------:R-:W-:Y:S02]  /*01e0*/  ISETP.GT.U32.AND P1, PT, R0, 0x3, PT ;  /* 0x000000030000780c */ /* 0x000fe40003f24070 */
[----:B------:R-:W-:-:S11]  /*01f0*/  MOV R0, R8 ;  /* 0x0000000800007202 */ /* 0x000fd60000000f00 */
[----:B-1----:R-:W-:Y:S05]  /*0200*/  @P1 BRA `(.L_x_4) ;  /* 0xfffffffc00d41947 */ /* 0x002fea000383ffff */
.L_x_3:
[----:B------:R-:W-:Y:S05]  /*0210*/  @P0 EXIT ;  /* 0x000000000000094d */ /* 0x000fea0003800000 */
[----:B------:R-:W1:Y:S01]  /*0220*/  S2UR UR5, SR_CgaCtaId ;  /* 0x00000000000579c3 */ /* 0x000e620000008800 */
[----:B------:R-:W-:-:S07]  /*0230*/  UMOV UR4, 0x400 ;  /* 0x0000040000047882 */ /* 0x000fce0000000000 */
[----:B------:R-:W2:Y:S01]  /*0240*/  LDC.64 R2, c[0x0][0x388] ;  /* 0x0000e200ff027b82 */ /* 0x000ea20000000a00 */
[----:B-1----:R-:W-:Y:S01]  /*0250*/  ULEA UR4, UR5, UR4, 0x18 ;  /* 0x0000000405047291 */ /* 0x002fe2000f8ec0ff */
[----:B--2---:R-:W-:-:S08]  /*0260*/  IMAD.WIDE.U32 R2, R7, 0x4, R2 ;  /* 0x0000000407027825 */ /* 0x004fd000078e0002 */
[----:B0-----:R-:W0:Y:S04]  /*0270*/  LDS R5, [UR4] ;  /* 0x00000004ff057984 */ /* 0x001e280008000800 */
[----:B0-----:R-:W-:Y:S01]  /*0280*/  STG.E desc[UR6][R2.64], R5 ;  /* 0x0000000502007986 */ /* 0x001fe2000c101906 */
[----:B------:R-:W-:Y:S05]  /*0290*/  EXIT ;  /* 0x000000000000794d */ /* 0x000fea0003800000 */
.L_x_5:
        /* <DEDUP_REMOVED lines=14> */
.L_x_7:


//--------------------- .nv.shared._Z14finalSumKernelPKiPii --------------------------
	.section	.nv.shared._Z14finalSumKernelPKiPii,"aw",@nobits
	.sectionflags	@""
	.align	16
	.zero		1024


//--------------------- .nv.shared.reserved.0     --------------------------
	.section	.nv.shared.reserved.0,"aw",@nobits
	.weak		__nv_reservedSMEM_offset_0_alias
	.size		__nv_reservedSMEM_offset_0_alias, 0, 64
	.other		__nv_reservedSMEM_offset_0_alias,@"STO_CUDA_RESERVED_SHARED STV_DEFAULT"
__nv_reservedSMEM_offset_0_alias:
	.zero		0
	.zero		64


//--------------------- .nv.shared._Z16partialSumKernelPKiPii --------------------------
	.section	.nv.shared._Z16partialSumKernelPKiPii,"aw",@nobits
	.sectionflags	@""
	.align	16
	.zero		1024


//--------------------- .nv.constant0._Z14finalSumKernelPKiPii --------------------------
	.section	.nv.constant0._Z14finalSumKernelPKiPii,"a",@progbits
	.sectionflags	@""
	.align	4
.nv.constant0._Z14finalSumKernelPKiPii:
	.zero		916


//--------------------- .nv.constant0._Z16partialSumKernelPKiPii --------------------------
	.section	.nv.constant0._Z16partialSumKernelPKiPii,"a",@progbits
	.sectionflags	@""
	.align	4
.nv.constant0._Z16partialSumKernelPKiPii:
	.zero		916


//--------------------- SYMBOLS --------------------------

	.type		.nv.reservedSmem.offset0,@object
	.size		.nv.reservedSmem.offset0,0x4
	.type		.nv.reservedSmem.cap,@object
	.size		.nv.reservedSmem.cap,0x4
